//
// Generated by NVIDIA NVVM Compiler
//
// Compiler Build ID: CL-36424714
// Cuda compilation tools, release 13.0, V13.0.88
// Based on NVVM 20.0.0
//

.version 9.0
.target sm_100
.address_size 64

	// .globl	_Z20block_queuing_kerneliPiS_S_S_S_S_S_i
.global .align 4 .u32 numNextLevelNodes;
.global .align 4 .b8 globalNextLevelNodesQueue[20000000];
// _ZZ20block_queuing_kerneliPiS_S_S_S_S_S_iE20sharedBlockQueueSize has been demoted
// _ZZ20block_queuing_kerneliPiS_S_S_S_S_S_iE19blockGlobalQueueIdx has been demoted
.extern .shared .align 16 .b8 sharedBlockQueue[];

.visible .entry _Z20block_queuing_kerneliPiS_S_S_S_S_S_i(
	.param .u32 _Z20block_queuing_kerneliPiS_S_S_S_S_S_i_param_0,
	.param .u64 .ptr .align 1 _Z20block_queuing_kerneliPiS_S_S_S_S_S_i_param_1,
	.param .u64 .ptr .align 1 _Z20block_queuing_kerneliPiS_S_S_S_S_S_i_param_2,
	.param .u64 .ptr .align 1 _Z20block_queuing_kerneliPiS_S_S_S_S_S_i_param_3,
	.param .u64 .ptr .align 1 _Z20block_queuing_kerneliPiS_S_S_S_S_S_i_param_4,
	.param .u64 .ptr .align 1 _Z20block_queuing_kerneliPiS_S_S_S_S_S_i_param_5,
	.param .u64 .ptr .align 1 _Z20block_queuing_kerneliPiS_S_S_S_S_S_i_param_6,
	.param .u64 .ptr .align 1 _Z20block_queuing_kerneliPiS_S_S_S_S_S_i_param_7,
	.param .u32 _Z20block_queuing_kerneliPiS_S_S_S_S_S_i_param_8
)
{
	.reg .pred 	%p<21>;
	.reg .b32 	%r<51>;
	.reg .b64 	%rd<36>;
	// demoted variable
	.shared .align 4 .u32 _ZZ20block_queuing_kerneliPiS_S_S_S_S_S_iE20sharedBlockQueueSize;
	// demoted variable
	.shared .align 4 .u32 _ZZ20block_queuing_kerneliPiS_S_S_S_S_S_iE19blockGlobalQueueIdx;
	ld.param.u32 	%r25, [_Z20block_queuing_kerneliPiS_S_S_S_S_S_i_param_0];
	ld.param.u64 	%rd10, [_Z20block_queuing_kerneliPiS_S_S_S_S_S_i_param_1];
	ld.param.u64 	%rd11, [_Z20block_queuing_kerneliPiS_S_S_S_S_S_i_param_2];
	ld.param.u64 	%rd12, [_Z20block_queuing_kerneliPiS_S_S_S_S_S_i_param_3];
	ld.param.u64 	%rd13, [_Z20block_queuing_kerneliPiS_S_S_S_S_S_i_param_4];
	ld.param.u64 	%rd14, [_Z20block_queuing_kerneliPiS_S_S_S_S_S_i_param_5];
	ld.param.u64 	%rd16, [_Z20block_queuing_kerneliPiS_S_S_S_S_S_i_param_6];
	ld.param.u64 	%rd15, [_Z20block_queuing_kerneliPiS_S_S_S_S_S_i_param_7];
	ld.param.u32 	%r26, [_Z20block_queuing_kerneliPiS_S_S_S_S_S_i_param_8];
	cvta.to.global.u64 	%rd1, %rd16;
	mov.u32 	%r50, %tid.x;
	setp.ne.s32 	%p1, %r50, 0;
	@%p1 bra 	$L__BB0_2;
	mov.b32 	%r27, 0;
	st.shared.u32 	[_ZZ20block_queuing_kerneliPiS_S_S_S_S_S_iE20sharedBlockQueueSize], %r27;
$L__BB0_2:
	bar.sync 	0;
	mov.u32 	%r2, %ntid.x;
	mov.u32 	%r28, %ctaid.x;
	mad.lo.s32 	%r47, %r2, %r28, %r50;
	setp.ge.s32 	%p2, %r47, %r25;
	@%p2 bra 	$L__BB0_25;
	cvta.to.global.u64 	%rd2, %rd10;
	cvta.to.global.u64 	%rd3, %rd12;
	cvta.to.global.u64 	%rd4, %rd11;
	cvta.to.global.u64 	%rd5, %rd13;
	cvta.to.global.u64 	%rd6, %rd15;
	cvta.to.global.u64 	%rd7, %rd14;
$L__BB0_4:
	mul.wide.s32 	%rd17, %r47, 4;
	add.s64 	%rd18, %rd2, %rd17;
	ld.global.u32 	%r5, [%rd18];
	mul.wide.s32 	%rd19, %r5, 4;
	add.s64 	%rd8, %rd3, %rd19;
	ld.global.u32 	%r48, [%rd8];
	ld.global.u32 	%r29, [%rd8+4];
	setp.ge.s32 	%p3, %r48, %r29;
	@%p3 bra 	$L__BB0_24;
	add.s64 	%rd9, %rd1, %rd19;
$L__BB0_6:
	mul.wide.s32 	%rd21, %r48, 4;
	add.s64 	%rd22, %rd4, %rd21;
	ld.global.u32 	%r8, [%rd22];
	mul.wide.s32 	%rd23, %r8, 4;
	add.s64 	%rd24, %rd5, %rd23;
	atom.global.exch.b32 	%r30, [%rd24], 1;
	setp.ne.s32 	%p4, %r30, 0;
	@%p4 bra 	$L__BB0_23;
	atom.shared.add.u32 	%r9, [_ZZ20block_queuing_kerneliPiS_S_S_S_S_S_iE20sharedBlockQueueSize], 1;
	mul.wide.s32 	%rd25, %r8, 4;
	add.s64 	%rd26, %rd6, %rd25;
	ld.global.u32 	%r32, [%rd26];
	add.s64 	%rd27, %rd7, %rd25;
	ld.global.u32 	%r10, [%rd27];
	ld.global.u32 	%r11, [%rd9];
	mov.b32 	%r49, 0;
	setp.gt.s32 	%p5, %r32, 2;
	@%p5 bra 	$L__BB0_12;
	setp.eq.s32 	%p9, %r32, 0;
	@%p9 bra 	$L__BB0_16;
	setp.eq.s32 	%p10, %r32, 1;
	@%p10 bra 	$L__BB0_17;
	setp.eq.s32 	%p11, %r32, 2;
	@%p11 bra 	$L__BB0_11;
	bra.uni 	$L__BB0_20;
$L__BB0_11:
	and.b32  	%r34, %r11, %r10;
	setp.eq.s32 	%p14, %r34, 0;
	selp.u32 	%r49, 1, 0, %p14;
	bra.uni 	$L__BB0_20;
$L__BB0_12:
	setp.eq.s32 	%p6, %r32, 3;
	@%p6 bra 	$L__BB0_18;
	setp.eq.s32 	%p7, %r32, 4;
	@%p7 bra 	$L__BB0_19;
	setp.eq.s32 	%p8, %r32, 5;
	@%p8 bra 	$L__BB0_15;
	bra.uni 	$L__BB0_20;
$L__BB0_15:
	setp.eq.s32 	%p12, %r10, %r11;
	selp.u32 	%r49, 1, 0, %p12;
	bra.uni 	$L__BB0_20;
$L__BB0_16:
	and.b32  	%r49, %r11, %r10;
	bra.uni 	$L__BB0_20;
$L__BB0_17:
	or.b32  	%r49, %r11, %r10;
	bra.uni 	$L__BB0_20;
$L__BB0_18:
	or.b32  	%r33, %r11, %r10;
	setp.eq.s32 	%p13, %r33, 0;
	selp.u32 	%r49, 1, 0, %p13;
	bra.uni 	$L__BB0_20;
$L__BB0_19:
	xor.b32  	%r49, %r11, %r10;
$L__BB0_20:
	mul.wide.s32 	%rd28, %r8, 4;
	add.s64 	%rd29, %rd1, %rd28;
	st.global.u32 	[%rd29], %r49;
	setp.ge.s32 	%p15, %r9, %r26;
	@%p15 bra 	$L__BB0_22;
	shl.b32 	%r36, %r9, 2;
	mov.u32 	%r37, sharedBlockQueue;
	add.s32 	%r38, %r37, %r36;
	st.shared.u32 	[%r38], %r8;
	bra.uni 	$L__BB0_23;
$L__BB0_22:
	st.shared.u32 	[_ZZ20block_queuing_kerneliPiS_S_S_S_S_S_iE20sharedBlockQueueSize], %r26;
	atom.global.add.u32 	%r35, [numNextLevelNodes], 1;
	mul.wide.s32 	%rd30, %r35, 4;
	mov.u64 	%rd31, globalNextLevelNodesQueue;
	add.s64 	%rd32, %rd31, %rd30;
	st.global.u32 	[%rd32], %r8;
$L__BB0_23:
	add.s32 	%r48, %r48, 1;
	ld.global.u32 	%r39, [%rd8+4];
	setp.lt.s32 	%p16, %r48, %r39;
	@%p16 bra 	$L__BB0_6;
$L__BB0_24:
	add.s32 	%r47, %r47, 1;
	setp.lt.s32 	%p17, %r47, %r25;
	@%p17 bra 	$L__BB0_4;
$L__BB0_25:
	setp.ne.s32 	%p18, %r50, 0;
	bar.sync 	0;
	@%p18 bra 	$L__BB0_27;
	ld.shared.u32 	%r40, [_ZZ20block_queuing_kerneliPiS_S_S_S_S_S_iE20sharedBlockQueueSize];
	atom.global.add.u32 	%r41, [numNextLevelNodes], %r40;
	st.shared.u32 	[_ZZ20block_queuing_kerneliPiS_S_S_S_S_S_iE19blockGlobalQueueIdx], %r41;
$L__BB0_27:
	bar.sync 	0;
	ld.shared.u32 	%r21, [_ZZ20block_queuing_kerneliPiS_S_S_S_S_S_iE20sharedBlockQueueSize];
	setp.ge.s32 	%p19, %r50, %r21;
	@%p19 bra 	$L__BB0_30;
	ld.shared.u32 	%r22, [_ZZ20block_queuing_kerneliPiS_S_S_S_S_S_iE19blockGlobalQueueIdx];
	mov.u32 	%r43, sharedBlockQueue;
	mov.u64 	%rd34, globalNextLevelNodesQueue;
$L__BB0_29:
	shl.b32 	%r42, %r50, 2;
	add.s32 	%r44, %r43, %r42;
	ld.shared.u32 	%r45, [%r44];
	add.s32 	%r46, %r22, %r50;
	mul.wide.s32 	%rd33, %r46, 4;
	add.s64 	%rd35, %rd34, %rd33;
	st.global.u32 	[%rd35], %r45;
	add.s32 	%r50, %r50, %r2;
	setp.lt.s32 	%p20, %r50, %r21;
	@%p20 bra 	$L__BB0_29;
$L__BB0_30:
	ret;

}


// ===== COMPILED SASS (sm_100) =====

	.target	sm_100

	.elftype	@"ET_EXEC"


//--------------------- .note.nv.tkinfo           --------------------------
	.section	.note.nv.tkinfo,"",@"SHT_NOTE"
	.sectionflags	@"SHF_NOTE_NV_TKINFO"
	.tkinfo
        /*0018*/ 	.word	0x00000002
        /*0030*/ 	.string	""
        /*0030*/ 	.string	"ptxas"
        /*0030*/ 	.string	"Cuda compilation tools, release 13.0, V13.0.88"
        /*0030*/ 	.string	"Build cuda_13.0.r13.0/compiler.36424714_0"
        /*0030*/ 	.string	"-arch sm_100 -m 64 "



//--------------------- .note.nv.cuinfo           --------------------------
	.section	.note.nv.cuinfo,"",@"SHT_NOTE"
	.sectionflags	@"SHF_NOTE_NV_CUINFO"
        /*0018*/ 	.short	0x0002
        /*001a*/ 	.short	0x0064
        /*001c*/ 	.short	0x0082
	.zero		2


//--------------------- .nv.info                  --------------------------
	.section	.nv.info,"",@"SHT_CUDA_INFO"
	.align	4


	//----- nvinfo : EIATTR_REGCOUNT
	.align		4
        /*0000*/ 	.byte	0x04, 0x2f
        /*0002*/ 	.short	(.L_3 - .L_2)
	.align		4
.L_2:
        /*0004*/ 	.word	index@(_Z20block_queuing_kerneliPiS_S_S_S_S_S_i)
        /*0008*/ 	.word	0x00000020


	//----- nvinfo : EIATTR_FRAME_SIZE
	.align		4
.L_3:
        /*000c*/ 	.byte	0x04, 0x11
        /*000e*/ 	.short	(.L_5 - .L_4)
	.align		4
.L_4:
        /*0010*/ 	.word	index@(_Z20block_queuing_kerneliPiS_S_S_S_S_S_i)
        /*0014*/ 	.word	0x00000000


	//----- nvinfo : EIATTR_MIN_STACK_SIZE
	.align		4
.L_5:
        /*0018*/ 	.byte	0x04, 0x12
        /*001a*/ 	.short	(.L_7 - .L_6)
	.align		4
.L_6:
        /*001c*/ 	.word	index@(_Z20block_queuing_kerneliPiS_S_S_S_S_S_i)
        /*0020*/ 	.word	0x00000000
.L_7:


//--------------------- .nv.compat                --------------------------
	.section	.nv.compat,"",@"SHT_CUDA_COMPAT_INFO"
	.align	4
        /*0000*/ 	.byte	0x02, 0x09, 0x00, 0x00, 0x02, 0x02, 0x01, 0x00, 0x02, 0x05, 0x05, 0x00, 0x03, 0x07, 0x01, 0x01
        /*0010*/ 	.byte	0x02, 0x03, 0x00, 0x00, 0x02, 0x06, 0x01, 0x00, 0x04, 0x0b, 0x08, 0x00, 0x09, 0x00, 0x00, 0x00
        /*0020*/ 	.byte	0x00, 0x00, 0x00, 0x00


//--------------------- .nv.info._Z20block_queuing_kerneliPiS_S_S_S_S_S_i --------------------------
	.section	.nv.info._Z20block_queuing_kerneliPiS_S_S_S_S_S_i,"",@"SHT_CUDA_INFO"
	.sectionflags	@""
	.align	4


	//----- nvinfo : EIATTR_CUDA_API_VERSION
	.align		4
        /*0000*/ 	.byte	0x04, 0x37
        /*0002*/ 	.short	(.L_9 - .L_8)
.L_8:
        /*0004*/ 	.word	0x00000082


	//----- nvinfo : EIATTR_KPARAM_INFO
	.align		4
.L_9:
        /*0008*/ 	.byte	0x04, 0x17
        /*000a*/ 	.short	(.L_11 - .L_10)
.L_10:
        /*000c*/ 	.word	0x00000000
        /*0010*/ 	.short	0x0008
        /*0012*/ 	.short	0x0040
        /*0014*/ 	.byte	0x00, 0xf0, 0x11, 0x00


	//----- nvinfo : EIATTR_KPARAM_INFO
	.align		4
.L_11:
        /*0018*/ 	.byte	0x04, 0x17
        /*001a*/ 	.short	(.L_13 - .L_12)
.L_12:
        /*001c*/ 	.word	0x00000000
        /*0020*/ 	.short	0x0007
        /*0022*/ 	.short	0x0038
        /*0024*/ 	.byte	0x00, 0xf5, 0x21, 0x00


	//----- nvinfo : EIATTR_KPARAM_INFO
	.align		4
.L_13:
        /*0028*/ 	.byte	0x04, 0x17
        /*002a*/ 	.short	(.L_15 - .L_14)
.L_14:
        /*002c*/ 	.word	0x00000000
        /*0030*/ 	.short	0x0006
        /*0032*/ 	.short	0x0030
        /*0034*/ 	.byte	0x00, 0xf5, 0x21, 0x00


	//----- nvinfo : EIATTR_KPARAM_INFO
	.align		4
.L_15:
        /*0038*/ 	.byte	0x04, 0x17
        /*003a*/ 	.short	(.L_17 - .L_16)
.L_16:
        /*003c*/ 	.word	0x00000000
        /*0040*/ 	.short	0x0005
        /*0042*/ 	.short	0x0028
        /*0044*/ 	.byte	0x00, 0xf5, 0x21, 0x00


	//----- nvinfo : EIATTR_KPARAM_INFO
	.align		4
.L_17:
        /*0048*/ 	.byte	0x04, 0x17
        /*004a*/ 	.short	(.L_19 - .L_18)
.L_18:
        /*004c*/ 	.word	0x00000000
        /*0050*/ 	.short	0x0004
        /*0052*/ 	.short	0x0020
        /*0054*/ 	.byte	0x00, 0xf5, 0x21, 0x00


	//----- nvinfo : EIATTR_KPARAM_INFO
	.align		4
.L_19:
        /*0058*/ 	.byte	0x04, 0x17
        /*005a*/ 	.short	(.L_21 - .L_20)
.L_20:
        /*005c*/ 	.word	0x00000000
        /*0060*/ 	.short	0x0003
        /*0062*/ 	.short	0x0018
        /*0064*/ 	.byte	0x00, 0xf5, 0x21, 0x00


	//----- nvinfo : EIATTR_KPARAM_INFO
	.align		4
.L_21:
        /*0068*/ 	.byte	0x04, 0x17
        /*006a*/ 	.short	(.L_23 - .L_22)
.L_22:
        /*006c*/ 	.word	0x00000000
        /*0070*/ 	.short	0x0002
        /*0072*/ 	.short	0x0010
        /*0074*/ 	.byte	0x00, 0xf5, 0x21, 0x00


	//----- nvinfo : EIATTR_KPARAM_INFO
	.align		4
.L_23:
        /*0078*/ 	.byte	0x04, 0x17
        /*007a*/ 	.short	(.L_25 - .L_24)
.L_24:
        /*007c*/ 	.word	0x00000000
        /*0080*/ 	.short	0x0001
        /*0082*/ 	.short	0x0008
        /*0084*/ 	.byte	0x00, 0xf5, 0x21, 0x00


	//----- nvinfo : EIATTR_KPARAM_INFO
	.align		4
.L_25:
        /*0088*/ 	.byte	0x04, 0x17
        /*008a*/ 	.short	(.L_27 - .L_26)
.L_26:
        /*008c*/ 	.word	0x00000000
        /*0090*/ 	.short	0x0000
        /*0092*/ 	.short	0x0000
        /*0094*/ 	.byte	0x00, 0xf0, 0x11, 0x00


	//----- nvinfo : EIATTR_SPARSE_MMA_MASK
	.align		4
.L_27:
        /*0098*/ 	.byte	0x03, 0x50
        /*009a*/ 	.short	0x0000


	//----- nvinfo : EIATTR_MAXREG_COUNT
	.align		4
        /*009c*/ 	.byte	0x03, 0x1b
        /*009e*/ 	.short	0x00ff


	//----- nvinfo : EIATTR_NUM_BARRIERS
	.align		4
        /*00a0*/ 	.byte	0x02, 0x4c
        /*00a2*/ 	.byte	0x01
	.zero		1


	//----- nvinfo : EIATTR_MERCURY_ISA_VERSION
	.align		4
        /*00a4*/ 	.byte	0x03, 0x5f
        /*00a6*/ 	.short	0x0101


	//----- nvinfo : EIATTR_INT_WARP_WIDE_INSTR_OFFSETS
	.align		4
        /*00a8*/ 	.byte	0x04, 0x31
        /*00aa*/ 	.short	(.L_29 - .L_28)


	//   ....[0]....
.L_28:
        /*00ac*/ 	.word	0x000002d0


	//   ....[1]....
        /*00b0*/ 	.word	0x000003a0


	//   ....[2]....
        /*00b4*/ 	.word	0x00000670


	//   ....[3]....
        /*00b8*/ 	.word	0x00000700


	//   ....[4]....
        /*00bc*/ 	.word	0x00000870


	//   ....[5]....
        /*00c0*/ 	.word	0x00000910


	//----- nvinfo : EIATTR_VRC_CTA_INIT_COUNT
	.align		4
.L_29:
        /*00c4*/ 	.byte	0x02, 0x4a
	.zero		1
	.zero		1


	//----- nvinfo : EIATTR_EXIT_INSTR_OFFSETS
	.align		4
        /*00c8*/ 	.byte	0x04, 0x1c
        /*00ca*/ 	.short	(.L_31 - .L_30)


	//   ....[0]....
.L_30:
        /*00cc*/ 	.word	0x00000990


	//   ....[1]....
        /*00d0*/ 	.word	0x00000a50


	//----- nvinfo : EIATTR_INDIRECT_BRANCH_TARGETS
	.align		4
.L_31:
        /*00d4*/ 	.byte	0x04, 0x34
        /*00d6*/ 	.short	(.L_33 - .L_32)


	//   ....[0]....
.L_32:
        /*00d8*/ 	.word	.L_x_15@srel
        /*00dc*/ 	.short	0x0
        /*00de*/ 	.short	0x0
        /*00e0*/ 	.word	0x4
        /*00e4*/ 	.word	.L_x_16@srel
        /*00e8*/ 	.word	.L_x_17@srel
        /*00ec*/ 	.word	.L_x_18@srel
        /*00f0*/ 	.word	.L_x_8@srel


	//   ....[1]....
        /* <DEDUP_REMOVED lines=8> */


	//----- nvinfo : EIATTR_CRS_STACK_SIZE
	.align		4
.L_33:
        /*0110*/ 	.byte	0x04, 0x1e
        /*0112*/ 	.short	(.L_35 - .L_34)
.L_34:
        /*0114*/ 	.word	0x00000000


	//----- nvinfo : EIATTR_CBANK_PARAM_SIZE
	.align		4
.L_35:
        /*0118*/ 	.byte	0x03, 0x19
        /*011a*/ 	.short	0x0044


	//----- nvinfo : EIATTR_PARAM_CBANK
	.align		4
        /*011c*/ 	.byte	0x04, 0x0a
        /*011e*/ 	.short	(.L_37 - .L_36)
	.align		4
.L_36:
        /*0120*/ 	.word	index@(.nv.constant0._Z20block_queuing_kerneliPiS_S_S_S_S_S_i)
        /*0124*/ 	.short	0x0380
        /*0126*/ 	.short	0x0044


	//----- nvinfo : EIATTR_SW_WAR
	.align		4
.L_37:
        /*0128*/ 	.byte	0x04, 0x36
        /*012a*/ 	.short	(.L_39 - .L_38)
.L_38:
        /*012c*/ 	.word	0x00000008
.L_39:


//--------------------- .nv.callgraph             --------------------------
	.section	.nv.callgraph,"",@"SHT_CUDA_CALLGRAPH"
	.align	4
	.sectionentsize	8
	.align		4
        /*0000*/ 	.word	0x00000000
	.align		4
        /*0004*/ 	.word	0xffffffff
	.align		4
        /*0008*/ 	.word	0x00000000
	.align		4
        /*000c*/ 	.word	0xfffffffe
	.align		4
        /*0010*/ 	.word	0x00000000
	.align		4
        /*0014*/ 	.word	0xfffffffd
	.align		4
        /*0018*/ 	.word	0x00000000
	.align		4
        /*001c*/ 	.word	0xfffffffc


//--------------------- .nv.constant4             --------------------------
	.section	.nv.constant4,"a",@progbits
	.align	8
	.align		8
.nv.constant4:
        /*0000*/ 	.dword	numNextLevelNodes
	.align		8
        /*0008*/ 	.dword	globalNextLevelNodesQueue


//--------------------- .nv.constant2._Z20block_queuing_kerneliPiS_S_S_S_S_S_i --------------------------
	.section	.nv.constant2._Z20block_queuing_kerneliPiS_S_S_S_S_S_i,"a",@progbits
	.sectionflags	@""
	.align	4
.nv.constant2._Z20block_queuing_kerneliPiS_S_S_S_S_S_i:
        /*0000*/ 	.byte	0xc0, 0x04, 0x00, 0x00, 0xe0, 0x04, 0x00, 0x00, 0x90, 0x04, 0x00, 0x00, 0xd0, 0x05, 0x00, 0x00
        /*0010*/ 	.byte	0x90, 0x05, 0x00, 0x00, 0xc0, 0x05, 0x00, 0x00, 0x60, 0x05, 0x00, 0x00, 0xd0, 0x05, 0x00, 0x00


//--------------------- .text._Z20block_queuing_kerneliPiS_S_S_S_S_S_i --------------------------
	.section	.text._Z20block_queuing_kerneliPiS_S_S_S_S_S_i,"ax",@progbits
	.align	128
        .global         _Z20block_queuing_kerneliPiS_S_S_S_S_S_i
        .type           _Z20block_queuing_kerneliPiS_S_S_S_S_S_i,@function
        .size           _Z20block_queuing_kerneliPiS_S_S_S_S_S_i,(.L_x_25 - _Z20block_queuing_kerneliPiS_S_S_S_S_S_i)
        .other          _Z20block_queuing_kerneliPiS_S_S_S_S_S_i,@"STO_CUDA_ENTRY STV_DEFAULT"
_Z20block_queuing_kerneliPiS_S_S_S_S_S_i:
.text._Z20block_queuing_kerneliPiS_S_S_S_S_S_i:
[----:B------:R-:W-:Y:S01]  /*0000*/  LDC R1, c[0x0][0x37c] ;  /* 0x0000df00ff017b82 */ /* 0x000fe20000000800 */
[----:B------:R-:W0:Y:S01]  /*0010*/  S2R R3, SR_TID.X ;  /* 0x0000000000037919 */ /* 0x000e220000002100 */
[----:B------:R-:W1:Y:S01]  /*0020*/  LDCU UR8, c[0x0][0x360] ;  /* 0x00006c00ff0877ac */ /* 0x000e620008000800 */
[----:B------:R-:W-:Y:S01]  /*0030*/  BSSY.RECONVERGENT B0, `(.L_x_0) ;  /* 0x0000078000007945 */ /* 0x000fe20003800200 */
[----:B------:R-:W1:Y:S01]  /*0040*/  S2R R2, SR_CTAID.X ;  /* 0x0000000000027919 */ /* 0x000e620000002500 */
[----:B------:R-:W2:Y:S01]  /*0050*/  LDCU UR4, c[0x0][0x380] ;  /* 0x00007000ff0477ac */ /* 0x000ea20008000800 */
[----:B------:R-:W3:Y:S01]  /*0060*/  LDCU.64 UR10, c[0x0][0x358] ;  /* 0x00006b00ff0a77ac */ /* 0x000ee20008000a00 */
[----:B0-----:R-:W-:-:S13]  /*0070*/  ISETP.NE.AND P0, PT, R3, RZ, PT ;  /* 0x000000ff0300720c */ /* 0x001fda0003f05270 */
[----:B------:R-:W0:Y:S01]  /*0080*/  @!P0 S2R R5, SR_CgaCtaId ;  /* 0x0000000000058919 */ /* 0x000e220000008800 */
[----:B------:R-:W-:-:S04]  /*0090*/  @!P0 MOV R0, 0x400 ;  /* 0x0000040000008802 */ /* 0x000fc80000000f00 */
[----:B0-----:R-:W-:-:S05]  /*00a0*/  @!P0 LEA R0, R5, R0, 0x18 ;  /* 0x0000000005008211 */ /* 0x001fca00078ec0ff */
[----:B------:R1:W-:Y:S02]  /*00b0*/  @!P0 STS [R0], RZ ;  /* 0x000000ff00008388 */ /* 0x0003e40000000800 */
[----:B-1----:R-:W-:Y:S01]  /*00c0*/  IMAD R0, R2, UR8, R3 ;  /* 0x0000000802007c24 */ /* 0x002fe2000f8e0203 */
[----:B------:R-:W-:Y:S04]  /*00d0*/  BAR.SYNC.DEFER_BLOCKING 0x0 ;  /* 0x0000000000007b1d */ /* 0x000fe80000010000 */
[----:B--2---:R-:W-:-:S13]  /*00e0*/  ISETP.GE.AND P0, PT, R0, UR4, PT ;  /* 0x0000000400007c0c */ /* 0x004fda000bf06270 */
[----:B---3--:R-:W-:Y:S05]  /*00f0*/  @P0 BRA `(.L_x_1) ;  /* 0x0000000400ac0947 */ /* 0x008fea0003800000 */
.L_x_10:
[----:B01----:R-:W0:Y:S01]  /*0100*/  LDC.64 R4, c[0x0][0x388] ;  /* 0x0000e200ff047b82 */ /* 0x003e220000000a00 */
[----:B------:R-:W1:Y:S07]  /*0110*/  LDCU UR4, c[0x0][0x380] ;  /* 0x00007000ff0477ac */ /* 0x000e6e0008000800 */
[----:B--2---:R-:W2:Y:S01]  /*0120*/  LDC.64 R20, c[0x0][0x398] ;  /* 0x0000e600ff147b82 */ /* 0x004ea20000000a00 */
[----:B0-----:R-:W-:-:S06]  /*0130*/  IMAD.WIDE R4, R0, 0x4, R4 ;  /* 0x0000000400047825 */ /* 0x001fcc00078e0204 */
[----:B------:R-:W2:Y:S02]  /*0140*/  LDG.E R5, desc[UR10][R4.64] ;  /* 0x0000000a04057981 */ /* 0x000ea4000c1e1900 */
[----:B--2---:R-:W-:-:S05]  /*0150*/  IMAD.WIDE R20, R5, 0x4, R20 ;  /* 0x0000000405147825 */ /* 0x004fca00078e0214 */
[----:B------:R-:W2:Y:S04]  /*0160*/  LDG.E R2, desc[UR10][R20.64] ;  /* 0x0000000a14027981 */ /* 0x000ea8000c1e1900 */
[----:B------:R-:W2:Y:S01]  /*0170*/  LDG.E R7, desc[UR10][R20.64+0x4] ;  /* 0x0000040a14077981 */ /* 0x000ea2000c1e1900 */
[----:B------:R-:W-:Y:S01]  /*0180*/  VIADD R0, R0, 0x1 ;  /* 0x0000000100007836 */ /* 0x000fe20000000000 */
[----:B------:R-:W-:Y:S04]  /*0190*/  BSSY.RECONVERGENT B1, `(.L_x_2) ;  /* 0x0000060000017945 */ /* 0x000fe80003800200 */
[----:B-1----:R-:W-:-:S02]  /*01a0*/  ISETP.GE.AND P0, PT, R0, UR4, PT ;  /* 0x0000000400007c0c */ /* 0x002fc4000bf06270 */
[----:B--2---:R-:W-:-:S13]  /*01b0*/  ISETP.GE.AND P1, PT, R2, R7, PT ;  /* 0x000000070200720c */ /* 0x004fda0003f26270 */
[----:B----4-:R-:W-:Y:S05]  /*01c0*/  @P1 BRA `(.L_x_3) ;  /* 0x0000000400701947 */ /* 0x010fea0003800000 */
[----:B------:R-:W0:Y:S08]  /*01d0*/  LDC.64 R8, c[0x0][0x3b0] ;  /* 0x0000ec00ff087b82 */ /* 0x000e300000000a00 */
[----:B------:R-:W1:Y:S08]  /*01e0*/  LDC.64 R18, c[0x0][0x3b0] ;  /* 0x0000ec00ff127b82 */ /* 0x000e700000000a00 */
[----:B------:R-:W2:Y:S08]  /*01f0*/  LDC.64 R16, c[0x4][0x8] ;  /* 0x01000200ff107b82 */ /* 0x000eb00000000a00 */
[----:B------:R-:W3:Y:S01]  /*0200*/  LDC.64 R14, c[0x0][0x390] ;  /* 0x0000e400ff0e7b82 */ /* 0x000ee20000000a00 */
[----:B0-----:R-:W-:-:S07]  /*0210*/  IMAD.WIDE R8, R5, 0x4, R8 ;  /* 0x0000000405087825 */ /* 0x001fce00078e0208 */
[----:B------:R-:W0:Y:S08]  /*0220*/  LDC.64 R12, c[0x0][0x3a0] ;  /* 0x0000e800ff0c7b82 */ /* 0x000e300000000a00 */
[----:B-1----:R-:W4:Y:S02]  /*0230*/  LDC.64 R10, c[0x0][0x3b8] ;  /* 0x0000ee00ff0a7b82 */ /* 0x002f240000000a00 */
.L_x_9:
[----:B01-3--:R-:W-:-:S06]  /*0240*/  IMAD.WIDE R4, R2, 0x4, R14 ;  /* 0x0000000402047825 */ /* 0x00bfcc00078e020e */
[----:B------:R-:W0:Y:S01]  /*0250*/  LDG.E R4, desc[UR10][R4.64] ;  /* 0x0000000a04047981 */ /* 0x000e22000c1e1900 */
[----:B------:R-:W-:Y:S02]  /*0260*/  IMAD.MOV.U32 R23, RZ, RZ, 0x1 ;  /* 0x00000001ff177424 */ /* 0x000fe400078e00ff */
[----:B0-----:R-:W-:-:S06]  /*0270*/  IMAD.WIDE R6, R4, 0x4, R12 ;  /* 0x0000000404067825 */ /* 0x001fcc00078e020c */
[----:B------:R-:W3:Y:S01]  /*0280*/  ATOMG.E.EXCH.STRONG.GPU PT, R6, desc[UR10][R6.64], R23 ;  /* 0x80000017060679a8 */ /* 0x000ee2000c1ef10a */
[----:B------:R-:W-:Y:S01]  /*0290*/  BSSY.RECONVERGENT B2, `(.L_x_4) ;  /* 0x000004b000027945 */ /* 0x000fe20003800200 */
[----:B---3--:R-:W-:-:S13]  /*02a0*/  ISETP.NE.AND P1, PT, R6, RZ, PT ;  /* 0x000000ff0600720c */ /* 0x008fda0003f25270 */
[----:B------:R-:W-:Y:S05]  /*02b0*/  @P1 BRA `(.L_x_5) ;  /* 0x0000000400201947 */ /* 0x000fea0003800000 */
[----:B------:R-:W0:Y:S01]  /*02c0*/  S2R R5, SR_LANEID ;  /* 0x0000000000057919 */ /* 0x000e220000000000 */
[----:B------:R-:W-:Y:S01]  /*02d0*/  VOTEU.ANY UR4, UPT, PT ;  /* 0x0000000000047886 */ /* 0x000fe200038e0100 */
[----:B------:R-:W-:Y:S01]  /*02e0*/  MOV R7, 0x400 ;  /* 0x0000040000077802 */ /* 0x000fe20000000f00 */
[----:B------:R-:W0:Y:S01]  /*02f0*/  FLO.U32 R26, UR4 ;  /* 0x00000004001a7d00 */ /* 0x000e2200080e0000 */
[----:B------:R-:W1:Y:S01]  /*0300*/  S2R R6, SR_CgaCtaId ;  /* 0x0000000000067919 */ /* 0x000e620000008800 */
[----:B------:R-:W3:Y:S01]  /*0310*/  LDC.64 R28, c[0x0][0x3a8] ;  /* 0x0000ea00ff1c7b82 */ /* 0x000ee20000000a00 */
[----:B------:R-:W2:Y:S05]  /*0320*/  S2R R25, SR_LTMASK ;  /* 0x0000000000197919 */ /* 0x000eaa0000003900 */
[----:B------:R-:W4:Y:S01]  /*0330*/  POPC R23, UR4 ;  /* 0x0000000400177d09 */ /* 0x000f220008000000 */
[----:B0-----:R-:W-:-:S02]  /*0340*/  ISETP.EQ.U32.AND P1, PT, R26, R5, PT ;  /* 0x000000051a00720c */ /* 0x001fc40003f22070 */
[----:B-1----:R-:W-:Y:S02]  /*0350*/  LEA R24, R6, R7, 0x18 ;  /* 0x0000000706187211 */ /* 0x002fe400078ec0ff */
[----:B--2---:R-:W-:-:S09]  /*0360*/  LOP3.LUT R27, R25, UR4, RZ, 0xc0, !PT ;  /* 0x00000004191b7c12 */ /* 0x004fd2000f8ec0ff */
[----:B----4-:R-:W0:Y:S01]  /*0370*/  @P1 ATOMS.ADD R23, [R24], R23 ;  /* 0x000000171817138c */ /* 0x010e220000000000 */
[----:B------:R-:W1:Y:S01]  /*0380*/  POPC R27, R27 ;  /* 0x0000001b001b7309 */ /* 0x000e620000000000 */
[C---:B---3--:R-:W-:Y:S02]  /*0390*/  IMAD.WIDE R28, R4.reuse, 0x4, R28 ;  /* 0x00000004041c7825 */ /* 0x048fe400078e021c */
[----:B0-----:R0:W1:Y:S02]  /*03a0*/  SHFL.IDX PT, R26, R23, R26, 0x1f ;  /* 0x00001f1a171a7589 */ /* 0x00106400000e0000 */
[----:B0-----:R-:W-:-:S06]  /*03b0*/  IMAD.WIDE R22, R4, 0x4, R10 ;  /* 0x0000000404167825 */ /* 0x001fcc00078e020a */
[----:B------:R-:W2:Y:S01]  /*03c0*/  LDG.E R22, desc[UR10][R22.64] ;  /* 0x0000000a16167981 */ /* 0x000ea2000c1e1900 */
[----:B-1----:R-:W-:-:S03]  /*03d0*/  IMAD.IADD R26, R26, 0x1, R27 ;  /* 0x000000011a1a7824 */ /* 0x002fc600078e021b */
[----:B------:R0:W5:Y:S04]  /*03e0*/  LDG.E R27, desc[UR10][R28.64] ;  /* 0x0000000a1c1b7981 */ /* 0x000168000c1e1900 */
[----:B------:R1:W5:Y:S01]  /*03f0*/  LDG.E R28, desc[UR10][R8.64] ;  /* 0x0000000a081c7981 */ /* 0x000362000c1e1900 */
[----:B------:R-:W-:Y:S01]  /*0400*/  BSSY.RECONVERGENT B3, `(.L_x_6) ;  /* 0x000001d000037945 */ /* 0x000fe20003800200 */
[----:B0-----:R-:W-:Y:S01]  /*0410*/  IMAD.MOV.U32 R29, RZ, RZ, RZ ;  /* 0x000000ffff1d7224 */ /* 0x001fe200078e00ff */
[----:B--2---:R-:W-:-:S13]  /*0420*/  ISETP.GT.AND P1, PT, R22, 0x2, PT ;  /* 0x000000021600780c */ /* 0x004fda0003f24270 */
[----:B-1----:R-:W-:Y:S05]  /*0430*/  @P1 BRA `(.L_x_7) ;  /* 0x0000000000301947 */ /* 0x002fea0003800000 */
[----:B------:R-:W-:-:S05]  /*0440*/  VIMNMX.U32 R22, PT, PT, R22, 0x3, PT ;  /* 0x0000000316167848 */ /* 0x000fca0003fe0000 */
[----:B------:R-:W-:-:S06]  /*0450*/  IMAD.SHL.U32 R22, R22, 0x4, RZ ;  /* 0x0000000416167824 */ /* 0x000fcc00078e00ff */
[----:B------:R-:W0:Y:S02]  /*0460*/  LDC R22, c[0x2][R22] ;  /* 0x0080000016167b82 */ /* 0x000e240000000800 */
[----:B0-----:R-:W-:-:S04]  /*0470*/  SHF.R.S32.HI R23, RZ, 0x1f, R22 ;  /* 0x0000001fff177819 */ /* 0x001fc80000011416 */
.L_x_15:
[----:B------:R-:W-:Y:S05]  /*0480*/  BRX R22 -0x490                                            (*"BRANCH_TARGETS .L_x_16,.L_x_17,.L_x_18,.L_x_8"*) ;  /* 0xfffffff816dc7949 */ /* 0x000fea000383ffff */
.L_x_18:
[----:B-----5:R-:W-:-:S04]  /*0490*/  LOP3.LUT P1, RZ, R28, R27, RZ, 0xc0, !PT ;  /* 0x0000001b1cff7212 */ /* 0x020fc8000782c0ff */
[----:B------:R-:W-:Y:S01]  /*04a0*/  SEL R29, RZ, 0x1, P1 ;  /* 0x00000001ff1d7807 */ /* 0x000fe20000800000 */
[----:B------:R-:W-:Y:S08]  /*04b0*/  BRA `(.L_x_8) ;  /* 0x0000000000447947 */ /* 0x000ff00003800000 */
.L_x_16:
[----:B-----5:R-:W-:Y:S01]  /*04c0*/  LOP3.LUT R29, R28, R27, RZ, 0xc0, !PT ;  /* 0x0000001b1c1d7212 */ /* 0x020fe200078ec0ff */
[----:B------:R-:W-:Y:S06]  /*04d0*/  BRA `(.L_x_8) ;  /* 0x00000000003c7947 */ /* 0x000fec0003800000 */
.L_x_17:
[----:B-----5:R-:W-:Y:S01]  /*04e0*/  LOP3.LUT R29, R28, R27, RZ, 0xfc, !PT ;  /* 0x0000001b1c1d7212 */ /* 0x020fe200078efcff */
[----:B------:R-:W-:Y:S06]  /*04f0*/  BRA `(.L_x_8) ;  /* 0x0000000000347947 */ /* 0x000fec0003800000 */
.L_x_7:
[----:B------:R-:W-:-:S05]  /*0500*/  IMAD.MOV.U32 R23, RZ, RZ, -0x3 ;  /* 0xfffffffdff177424 */ /* 0x000fca00078e00ff */
[----:B------:R-:W-:-:S05]  /*0510*/  VIADDMNMX.U32 R22, R22, R23, 0x3, PT ;  /* 0x0000000316167446 */ /* 0x000fca0003800017 */
[----:B------:R-:W-:-:S06]  /*0520*/  IMAD.SHL.U32 R22, R22, 0x4, RZ ;  /* 0x0000000416167824 */ /* 0x000fcc00078e00ff */
[----:B------:R-:W0:Y:S02]  /*0530*/  LDC R22, c[0x2][R22+0x10] ;  /* 0x0080040016167b82 */ /* 0x000e240000000800 */
[----:B0-----:R-:W-:-:S04]  /*0540*/  SHF.R.S32.HI R23, RZ, 0x1f, R22 ;  /* 0x0000001fff177819 */ /* 0x001fc80000011416 */
.L_x_20:
[----:B------:R-:W-:Y:S05]  /*0550*/  BRX R22 -0x560                                            (*"BRANCH_TARGETS .L_x_21,.L_x_22,.L_x_23,.L_x_8"*) ;  /* 0xfffffff816a87949 */ /* 0x000fea000383ffff */
.L_x_23:
[----:B-----5:R-:W-:-:S04]  /*0560*/  ISETP.NE.AND P1, PT, R27, R28, PT ;  /* 0x0000001c1b00720c */ /* 0x020fc80003f25270 */
[----:B------:R-:W-:Y:S01]  /*0570*/  SEL R29, RZ, 0x1, P1 ;  /* 0x00000001ff1d7807 */ /* 0x000fe20000800000 */
[----:B------:R-:W-:Y:S08]  /*0580*/  BRA `(.L_x_8) ;  /* 0x0000000000107947 */ /* 0x000ff00003800000 */
.L_x_21:
[----:B-----5:R-:W-:-:S04]  /*0590*/  LOP3.LUT P1, RZ, R28, R27, RZ, 0xfc, !PT ;  /* 0x0000001b1cff7212 */ /* 0x020fc8000782fcff */
[----:B------:R-:W-:Y:S01]  /*05a0*/  SEL R29, RZ, 0x1, P1 ;  /* 0x00000001ff1d7807 */ /* 0x000fe20000800000 */
[----:B------:R-:W-:Y:S08]  /*05b0*/  BRA `(.L_x_8) ;  /* 0x0000000000047947 */ /* 0x000ff00003800000 */
.L_x_22:
[----:B-----5:R-:W-:-:S07]  /*05c0*/  LOP3.LUT R29, R28, R27, RZ, 0x3c, !PT ;  /* 0x0000001b1c1d7212 */ /* 0x020fce00078e3cff */
.L_x_8:
[----:B------:R-:W-:Y:S05]  /*05d0*/  BSYNC.RECONVERGENT B3 ;  /* 0x0000000000037941 */ /* 0x000fea0003800200 */
.L_x_6:
[----:B-----5:R-:W0:Y:S01]  /*05e0*/  LDC R27, c[0x0][0x3c0] ;  /* 0x0000f000ff1b7b82 */ /* 0x020e220000000800 */
[----:B------:R-:W-:-:S05]  /*05f0*/  IMAD.WIDE R22, R4, 0x4, R18 ;  /* 0x0000000404167825 */ /* 0x000fca00078e0212 */
[----:B------:R1:W-:Y:S01]  /*0600*/  STG.E desc[UR10][R22.64], R29 ;  /* 0x0000001d16007986 */ /* 0x0003e2000c10190a */
[----:B0-----:R-:W-:-:S13]  /*0610*/  ISETP.GE.AND P1, PT, R26, R27, PT ;  /* 0x0000001b1a00720c */ /* 0x001fda0003f26270 */
[----:B------:R-:W-:-:S05]  /*0620*/  @!P1 VIADD R7, R7, 0x10 ;  /* 0x0000001007079836 */ /* 0x000fca0000000000 */
[----:B------:R-:W-:-:S05]  /*0630*/  @!P1 LEA R7, R6, R7, 0x18 ;  /* 0x0000000706079211 */ /* 0x000fca00078ec0ff */
[----:B------:R-:W-:-:S05]  /*0640*/  @!P1 IMAD R7, R26, 0x4, R7 ;  /* 0x000000041a079824 */ /* 0x000fca00078e0207 */
[----:B------:R1:W-:Y:S01]  /*0650*/  @!P1 STS [R7], R4 ;  /* 0x0000000407009388 */ /* 0x0003e20000000800 */
[----:B------:R-:W-:Y:S05]  /*0660*/  @!P1 BRA `(.L_x_5) ;  /* 0x0000000000349947 */ /* 0x000fea0003800000 */
[----:B------:R-:W-:Y:S01]  /*0670*/  VOTEU.ANY UR4, UPT, PT ;  /* 0x0000000000047886 */ /* 0x000fe200038e0100 */
[----:B-1----:R-:W0:Y:S01]  /*0680*/  LDC.64 R6, c[0x4][RZ] ;  /* 0x01000000ff067b82 */ /* 0x002e220000000a00 */
[----:B------:R-:W1:Y:S02]  /*0690*/  FLO.U32 R26, UR4 ;  /* 0x00000004001a7d00 */ /* 0x000e6400080e0000 */
[----:B-1----:R-:W-:-:S06]  /*06a0*/  ISETP.EQ.U32.AND P1, PT, R26, R5, PT ;  /* 0x000000051a00720c */ /* 0x002fcc0003f22070 */
[----:B------:R-:W0:Y:S07]  /*06b0*/  POPC R5, UR4 ;  /* 0x0000000400057d09 */ /* 0x000e2e0008000000 */
[----:B0-----:R-:W2:Y:S01]  /*06c0*/  @P1 ATOMG.E.ADD.STRONG.GPU PT, R5, desc[UR10][R6.64], R5 ;  /* 0x80000005060519a8 */ /* 0x001ea200081ef10a */
[----:B------:R-:W-:-:S03]  /*06d0*/  LOP3.LUT R25, R25, UR4, RZ, 0xc0, !PT ;  /* 0x0000000419197c12 */ /* 0x000fc6000f8ec0ff */
[----:B------:R-:W-:Y:S01]  /*06e0*/  STS [R24], R27 ;  /* 0x0000001b18007388 */ /* 0x000fe20000000800 */
[----:B------:R-:W0:Y:S03]  /*06f0*/  POPC R22, R25 ;  /* 0x0000001900167309 */ /* 0x000e260000000000 */
[----:B--2---:R-:W0:Y:S02]  /*0700*/  SHFL.IDX PT, R23, R5, R26, 0x1f ;  /* 0x00001f1a05177589 */ /* 0x004e2400000e0000 */
[----:B0-----:R-:W-:-:S04]  /*0710*/  IMAD.IADD R23, R23, 0x1, R22 ;  /* 0x0000000117177824 */ /* 0x001fc800078e0216 */
[----:B------:R-:W-:-:S05]  /*0720*/  IMAD.WIDE R22, R23, 0x4, R16 ;  /* 0x0000000417167825 */ /* 0x000fca00078e0210 */
[----:B------:R0:W-:Y:S02]  /*0730*/  STG.E desc[UR10][R22.64], R4 ;  /* 0x0000000416007986 */ /* 0x0001e4000c10190a */
.L_x_5:
[----:B------:R-:W-:Y:S05]  /*0740*/  BSYNC.RECONVERGENT B2 ;  /* 0x0000000000027941 */ /* 0x000fea0003800200 */
.L_x_4:
[----:B------:R-:W3:Y:S01]  /*0750*/  LDG.E R5, desc[UR10][R20.64+0x4] ;  /* 0x0000040a14057981 */ /* 0x000ee2000c1e1900 */
[----:B------:R-:W-:-:S05]  /*0760*/  VIADD R2, R2, 0x1 ;  /* 0x0000000102027836 */ /* 0x000fca0000000000 */
[----:B---3--:R-:W-:-:S13]  /*0770*/  ISETP.GE.AND P1, PT, R2, R5, PT ;  /* 0x000000050200720c */ /* 0x008fda0003f26270 */
[----:B------:R-:W-:Y:S05]  /*0780*/  @!P1 BRA `(.L_x_9) ;  /* 0xfffffff800ac9947 */ /* 0x000fea000383ffff */
.L_x_3:
[----:B------:R-:W-:Y:S05]  /*0790*/  BSYNC.RECONVERGENT B1 ;  /* 0x0000000000017941 */ /* 0x000fea0003800200 */
.L_x_2:
[----:B------:R-:W-:Y:S05]  /*07a0*/  @!P0 BRA `(.L_x_10) ;  /* 0xfffffff800548947 */ /* 0x000fea000383ffff */
.L_x_1:
[----:B------:R-:W-:Y:S05]  /*07b0*/  BSYNC.RECONVERGENT B0 ;  /* 0x0000000000007941 */ /* 0x000fea0003800200 */
.L_x_0:
[----:B------:R-:W-:Y:S01]  /*07c0*/  BAR.SYNC.DEFER_BLOCKING 0x0 ;  /* 0x0000000000007b1d */ /* 0x000fe20000010000 */
[----:B------:R-:W-:-:S07]  /*07d0*/  ISETP.NE.AND P0, PT, R3, RZ, PT ;  /* 0x000000ff0300720c */ /* 0x000fce0003f05270 */
[----:B------:R-:W3:Y:S01]  /*07e0*/  S2UR UR7, SR_CgaCtaId ;  /* 0x00000000000779c3 */ /* 0x000ee20000008800 */
[----:B------:R-:W-:Y:S01]  /*07f0*/  UMOV UR6, 0x400 ;  /* 0x0000040000067882 */ /* 0x000fe20000000000 */
[----:B------:R-:W-:Y:S04]  /*0800*/  BSSY.RECONVERGENT B0, `(.L_x_11) ;  /* 0x0000014000007945 */ /* 0x000fe80003800200 */
[----:B------:R-:W-:Y:S05]  /*0810*/  @P0 BRA `(.L_x_12) ;  /* 0x0000000000480947 */ /* 0x000fea0003800000 */
[----:B------:R-:W5:Y:S01]  /*0820*/  S2UR UR5, SR_CgaCtaId ;  /* 0x00000000000579c3 */ /* 0x000f620000008800 */
[----:B------:R-:W-:Y:S01]  /*0830*/  UMOV UR4, 0x400 ;  /* 0x0000040000047882 */ /* 0x000fe20000000000 */
[----:B-1----:R-:W1:Y:S06]  /*0840*/  S2R R7, SR_LANEID ;  /* 0x0000000000077919 */ /* 0x002e6c0000000000 */
[----:B0-----:R-:W0:Y:S01]  /*0850*/  LDC.64 R4, c[0x4][RZ] ;  /* 0x01000000ff047b82 */ /* 0x001e220000000a00 */
[----:B-----5:R-:W-:-:S03]  /*0860*/  ULEA UR4, UR5, UR4, 0x18 ;  /* 0x0000000405047291 */ /* 0x020fc6000f8ec0ff */
[----:B------:R-:W-:Y:S02]  /*0870*/  VOTEU.ANY UR5, UPT, PT ;  /* 0x0000000000057886 */ /* 0x000fe400038e0100 */
[----:B------:R-:W1:Y:S01]  /*0880*/  FLO.U32 R2, UR5 ;  /* 0x0000000500027d00 */ /* 0x000e6200080e0000 */
[----:B------:R-:W-:-:S03]  /*0890*/  UPOPC UR9, UR5 ;  /* 0x00000005000972bf */ /* 0x000fc60008000000 */
[----:B------:R-:W5:Y:S01]  /*08a0*/  LDS R0, [UR4] ;  /* 0x00000004ff007984 */ /* 0x000f620008000800 */
[----:B-1----:R-:W-:Y:S02]  /*08b0*/  ISETP.EQ.U32.AND P0, PT, R2, R7, PT ;  /* 0x000000070200720c */ /* 0x002fe40003f02070 */
[----:B-----5:R-:W-:-:S11]  /*08c0*/  IMAD R7, R0, UR9, RZ ;  /* 0x0000000900077c24 */ /* 0x020fd6000f8e02ff */
[----:B0-----:R-:W5:Y:S01]  /*08d0*/  @P0 ATOMG.E.ADD.STRONG.GPU PT, R5, desc[UR10][R4.64], R7 ;  /* 0x80000007040509a8 */ /* 0x001f6200081ef10a */
[----:B------:R-:W0:Y:S02]  /*08e0*/  S2R R6, SR_LTMASK ;  /* 0x0000000000067919 */ /* 0x000e240000003900 */
[----:B0-----:R-:W-:-:S06]  /*08f0*/  LOP3.LUT R6, R6, UR5, RZ, 0xc0, !PT ;  /* 0x0000000506067c12 */ /* 0x001fcc000f8ec0ff */
[----:B------:R-:W0:Y:S01]  /*0900*/  POPC R6, R6 ;  /* 0x0000000600067309 */ /* 0x000e220000000000 */
[----:B-----5:R-:W0:Y:S02]  /*0910*/  SHFL.IDX PT, R9, R5, R2, 0x1f ;  /* 0x00001f0205097589 */ /* 0x020e2400000e0000 */
[----:B0-----:R-:W-:-:S05]  /*0920*/  IMAD R0, R0, R6, R9 ;  /* 0x0000000600007224 */ /* 0x001fca00078e0209 */
[----:B------:R0:W-:Y:S02]  /*0930*/  STS [UR4+0x4], R0 ;  /* 0x00000400ff007988 */ /* 0x0001e40008000804 */
.L_x_12:
[----:B---3--:R-:W-:Y:S05]  /*0940*/  BSYNC.RECONVERGENT B0 ;  /* 0x0000000000007941 */ /* 0x008fea0003800200 */
.L_x_11:
[----:B------:R-:W-:Y:S01]  /*0950*/  BAR.SYNC.DEFER_BLOCKING 0x0 ;  /* 0x0000000000007b1d */ /* 0x000fe20000010000 */
[----:B------:R-:W-:-:S09]  /*0960*/  ULEA UR4, UR7, UR6, 0x18 ;  /* 0x0000000607047291 */ /* 0x000fd2000f8ec0ff */
[----:B------:R-:W3:Y:S02]  /*0970*/  LDS.64 R8, [UR4] ;  /* 0x00000004ff087984 */ /* 0x000ee40008000a00 */
[----:B---3--:R-:W-:-:S13]  /*0980*/  ISETP.GE.AND P0, PT, R3, R8, PT ;  /* 0x000000080300720c */ /* 0x008fda0003f06270 */
[----:B------:R-:W-:Y:S05]  /*0990*/  @P0 EXIT ;  /* 0x000000000000094d */ /* 0x000fea0003800000 */
[----:B-1----:R-:W1:Y:S01]  /*09a0*/  LDC.64 R6, c[0x4][0x8] ;  /* 0x01000200ff067b82 */ /* 0x002e620000000a00 */
[----:B------:R-:W-:-:S04]  /*09b0*/  UIADD3 UR6, UPT, UPT, UR6, 0x10, URZ ;  /* 0x0000001006067890 */ /* 0x000fc8000fffe0ff */
[----:B------:R-:W-:-:S12]  /*09c0*/  ULEA UR6, UR7, UR6, 0x18 ;  /* 0x0000000607067291 */ /* 0x000fd8000f8ec0ff */
.L_x_13:
[C---:B0-----:R-:W-:Y:S01]  /*09d0*/  LEA R0, R3.reuse, UR6, 0x2 ;  /* 0x0000000603007c11 */ /* 0x041fe2000f8e10ff */
[C---:B---3--:R-:W-:Y:S02]  /*09e0*/  IMAD.IADD R5, R3.reuse, 0x1, R9 ;  /* 0x0000000103057824 */ /* 0x048fe400078e0209 */
[----:B------:R-:W-:Y:S02]  /*09f0*/  VIADD R3, R3, UR8 ;  /* 0x0000000803037c36 */ /* 0x000fe40008000000 */
[----:B----4-:R-:W0:Y:S01]  /*0a00*/  LDS R11, [R0] ;  /* 0x00000000000b7984 */ /* 0x010e220000000800 */
[----:B-1----:R-:W-:Y:S02]  /*0a10*/  IMAD.WIDE R4, R5, 0x4, R6 ;  /* 0x0000000405047825 */ /* 0x002fe400078e0206 */
[----:B------:R-:W-:-:S03]  /*0a20*/  ISETP.GE.AND P0, PT, R3, R8, PT ;  /* 0x000000080300720c */ /* 0x000fc60003f06270 */
[----:B0-----:R3:W-:Y:S10]  /*0a30*/  STG.E desc[UR10][R4.64], R11 ;  /* 0x0000000b04007986 */ /* 0x0017f4000c10190a */
[----:B------:R-:W-:Y:S05]  /*0a40*/  @!P0 BRA `(.L_x_13) ;  /* 0xfffffffc00e08947 */ /* 0x000fea000383ffff */
[----:B------:R-:W-:Y:S05]  /*0a50*/  EXIT ;  /* 0x000000000000794d */ /* 0x000fea0003800000 */
.L_x_14:
[----:B------:R-:W-:-:S00]  /*0a60*/  BRA `(.L_x_14) ;  /* 0xfffffffc00fc7947 */ /* 0x000fc0000383ffff */
[----:B------:R-:W-:-:S00]  /*0a70*/  NOP ;  /* 0x0000000000007918 */ /* 0x000fc00000000000 */
        /* <DEDUP_REMOVED lines=8> */
.L_x_25:


//--------------------- .nv.shared._Z20block_queuing_kerneliPiS_S_S_S_S_S_i --------------------------
	.section	.nv.shared._Z20block_queuing_kerneliPiS_S_S_S_S_S_i,"aw",@nobits
	.sectionflags	@""
	.align	16
.nv.shared._Z20block_queuing_kerneliPiS_S_S_S_S_S_i:
	.zero		1040


//--------------------- .nv.shared.reserved.0     --------------------------
	.section	.nv.shared.reserved.0,"aw",@nobits
	.weak		__nv_reservedSMEM_offset_0_alias
	.size		__nv_reservedSMEM_offset_0_alias, 0, 64
	.other		__nv_reservedSMEM_offset_0_alias,@"STO_CUDA_RESERVED_SHARED STV_DEFAULT"
__nv_reservedSMEM_offset_0_alias:
	.zero		0
	.zero		64


//--------------------- .nv.global                --------------------------
	.section	.nv.global,"aw",@nobits
	.align	4
.nv.global:
	.type		numNextLevelNodes,@object
	.size		numNextLevelNodes,(globalNextLevelNodesQueue - numNextLevelNodes)
numNextLevelNodes:
	.zero		4
	.type		globalNextLevelNodesQueue,@object
	.size		globalNextLevelNodesQueue,(.L_1 - globalNextLevelNodesQueue)
globalNextLevelNodesQueue:
	.zero		20000000
.L_1:


//--------------------- .nv.constant0._Z20block_queuing_kerneliPiS_S_S_S_S_S_i --------------------------
	.section	.nv.constant0._Z20block_queuing_kerneliPiS_S_S_S_S_S_i,"a",@progbits
	.sectionflags	@""
	.align	4
.nv.constant0._Z20block_queuing_kerneliPiS_S_S_S_S_S_i:
	.zero		964


//--------------------- SYMBOLS --------------------------

	.type		.nv.reservedSmem.offset0,@object
	.size		.nv.reservedSmem.offset0,0x4
	.type		.nv.reservedSmem.cap,@object
	.size		.nv.reservedSmem.cap,0x4
